	.headerflags	@"EF_CUDA_TEXMODE_UNIFIED EF_CUDA_64BIT_ADDRESS EF_CUDA_ACCELERATORS EF_CUDA_SM90 EF_CUDA_VIRTUAL_SM(EF_CUDA_SM90)"
	.elftype	@"ET_EXEC"


//--------------------- .nv.info                  --------------------------
	.section	.nv.info,"",@"SHT_CUDA_INFO"
	.align	4


	//----- nvinfo : EIATTR_REGCOUNT
	.align		4
        /*0000*/ 	.byte	0x04, 0x2f
        /*0002*/ 	.short	(.L_1 - .L_0)
	.align		4
.L_0:
        /*0004*/ 	.word	index@(triton_poi_fused__unsafe_index_convolution_leaky_relu_12)
        /*0008*/ 	.word	0x00000013


	//----- nvinfo : EIATTR_MIN_STACK_SIZE
	.align		4
.L_1:
        /*000c*/ 	.byte	0x04, 0x12
        /*000e*/ 	.short	(.L_3 - .L_2)
	.align		4
.L_2:
        /*0010*/ 	.word	index@(triton_poi_fused__unsafe_index_convolution_leaky_relu_12)
        /*0014*/ 	.word	0x00000000


	//----- nvinfo : EIATTR_FRAME_SIZE
	.align		4
.L_3:
        /*0018*/ 	.byte	0x04, 0x11
        /*001a*/ 	.short	(.L_5 - .L_4)
	.align		4
.L_4:
        /*001c*/ 	.word	index@(triton_poi_fused__unsafe_index_convolution_leaky_relu_12)
        /*0020*/ 	.word	0x00000000


	//----- nvinfo : EIATTR_MIN_STACK_SIZE
	.align		4
.L_5:
        /*0024*/ 	.byte	0x04, 0x12
        /*0026*/ 	.short	(.L_7 - .L_6)
	.align		4
.L_6:
        /*0028*/ 	.word	index@(triton_poi_fused__unsafe_index_convolution_leaky_relu_12)
        /*002c*/ 	.word	0x00000000
.L_7:


//--------------------- .nv.info.triton_poi_fused__unsafe_index_convolution_leaky_relu_12 --------------------------
	.section	.nv.info.triton_poi_fused__unsafe_index_convolution_leaky_relu_12,"",@"SHT_CUDA_INFO"
	.sectionflags	@""
	.align	4


	//----- nvinfo : EIATTR_CUDA_API_VERSION
	.align		4
        /*0000*/ 	.byte	0x04, 0x37
        /*0002*/ 	.short	(.L_9 - .L_8)
.L_8:
        /*0004*/ 	.word	0x0000007c


	//----- nvinfo : EIATTR_KPARAM_INFO
	.align		4
.L_9:
        /*0008*/ 	.byte	0x04, 0x17
        /*000a*/ 	.short	(.L_11 - .L_10)
.L_10:
        /*000c*/ 	.word	0x00000000
        /*0010*/ 	.short	0x0004
        /*0012*/ 	.short	0x0020
        /*0014*/ 	.byte	0x00, 0xf0, 0x11, 0x00


	//----- nvinfo : EIATTR_KPARAM_INFO
	.align		4
.L_11:
        /*0018*/ 	.byte	0x04, 0x17
        /*001a*/ 	.short	(.L_13 - .L_12)
.L_12:
        /*001c*/ 	.word	0x00000000
        /*0020*/ 	.short	0x0003
        /*0022*/ 	.short	0x0018
        /*0024*/ 	.byte	0x00, 0xf4, 0x21, 0x00


	//----- nvinfo : EIATTR_KPARAM_INFO
	.align		4
.L_13:
        /*0028*/ 	.byte	0x04, 0x17
        /*002a*/ 	.short	(.L_15 - .L_14)
.L_14:
        /*002c*/ 	.word	0x00000000
        /*0030*/ 	.short	0x0002
        /*0032*/ 	.short	0x0010
        /*0034*/ 	.byte	0x00, 0xf4, 0x21, 0x00


	//----- nvinfo : EIATTR_KPARAM_INFO
	.align		4
.L_15:
        /*0038*/ 	.byte	0x04, 0x17
        /*003a*/ 	.short	(.L_17 - .L_16)
.L_16:
        /*003c*/ 	.word	0x00000000
        /*0040*/ 	.short	0x0001
        /*0042*/ 	.short	0x0008
        /*0044*/ 	.byte	0x00, 0xf4, 0x21, 0x00


	//----- nvinfo : EIATTR_KPARAM_INFO
	.align		4
.L_17:
        /*0048*/ 	.byte	0x04, 0x17
        /*004a*/ 	.short	(.L_19 - .L_18)
.L_18:
        /*004c*/ 	.word	0x00000000
        /*0050*/ 	.short	0x0000
        /*0052*/ 	.short	0x0000
        /*0054*/ 	.byte	0x00, 0xf4, 0x21, 0x00


	//----- nvinfo : EIATTR_SPARSE_MMA_MASK
	.align		4
.L_19:
        /*0058*/ 	.byte	0x03, 0x50
        /*005a*/ 	.short	0x0000


	//----- nvinfo : EIATTR_MAXREG_COUNT
	.align		4
        /*005c*/ 	.byte	0x03, 0x1b
        /*005e*/ 	.short	0x00ff


	//----- nvinfo : EIATTR_EXIT_INSTR_OFFSETS
	.align		4
        /*0060*/ 	.byte	0x04, 0x1c
        /*0062*/ 	.short	(.L_21 - .L_20)


	//   ....[0]....
.L_20:
        /*0064*/ 	.word	0x000003f0


	//----- nvinfo : EIATTR_REQNTID
	.align		4
.L_21:
        /*0068*/ 	.byte	0x04, 0x10
        /*006a*/ 	.short	(.L_23 - .L_22)
.L_22:
        /*006c*/ 	.word	0x00000080
        /*0070*/ 	.word	0x00000001
        /*0074*/ 	.word	0x00000001


	//----- nvinfo : EIATTR_CBANK_PARAM_SIZE
	.align		4
.L_23:
        /*0078*/ 	.byte	0x03, 0x19
        /*007a*/ 	.short	0x0024


	//----- nvinfo : EIATTR_PARAM_CBANK
	.align		4
        /*007c*/ 	.byte	0x04, 0x0a
        /*007e*/ 	.short	(.L_25 - .L_24)
	.align		4
.L_24:
        /*0080*/ 	.word	index@(.nv.constant0.triton_poi_fused__unsafe_index_convolution_leaky_relu_12)
        /*0084*/ 	.short	0x0210
        /*0086*/ 	.short	0x0024


	//----- nvinfo : EIATTR_SW_WAR
	.align		4
.L_25:
        /*0088*/ 	.byte	0x04, 0x36
        /*008a*/ 	.short	(.L_27 - .L_26)
.L_26:
        /*008c*/ 	.word	0x00000008
.L_27:


//--------------------- .nv.callgraph             --------------------------
	.section	.nv.callgraph,"",@"SHT_CUDA_CALLGRAPH"
	.align	4
	.sectionentsize	8
	.align		4
        /*0000*/ 	.word	0x00000000
	.align		4
        /*0004*/ 	.word	0xffffffff
	.align		4
        /*0008*/ 	.word	0x00000000
	.align		4
        /*000c*/ 	.word	0xfffffffe
	.align		4
        /*0010*/ 	.word	0x00000000
	.align		4
        /*0014*/ 	.word	0xfffffffd
	.align		4
        /*0018*/ 	.word	0x00000000
	.align		4
        /*001c*/ 	.word	0xfffffffc


//--------------------- .text.triton_poi_fused__unsafe_index_convolution_leaky_relu_12 --------------------------
	.section	.text.triton_poi_fused__unsafe_index_convolution_leaky_relu_12,"ax",@progbits
	.align	128
        .global         triton_poi_fused__unsafe_index_convolution_leaky_relu_12
        .type           triton_poi_fused__unsafe_index_convolution_leaky_relu_12,@function
        .size           triton_poi_fused__unsafe_index_convolution_leaky_relu_12,(.L_x_1 - triton_poi_fused__unsafe_index_convolution_leaky_relu_12)
        .other          triton_poi_fused__unsafe_index_convolution_leaky_relu_12,@"STO_CUDA_ENTRY STV_DEFAULT"
triton_poi_fused__unsafe_index_convolution_leaky_relu_12:
.text.triton_poi_fused__unsafe_index_convolution_leaky_relu_12:
[----:B------:R-:W-:Y:S01]  /*0000*/  LDC R1, c[0x0][0x28] ;  /* 0x00000a00ff017b82 */ /* 0x000fe20000000800 */
[----:B------:R-:W1:Y:S07]  /*0010*/  S2R R0, SR_TID.X ;  /* 0x0000000000007919 */ /* 0x000e6e0000002100 */
[----:B------:R-:W2:Y:S01]  /*0020*/  LDC.64 R4, c[0x0][0x210] ;  /* 0x00008400ff047b82 */ /* 0x000ea20000000a00 */
[----:B------:R-:W-:Y:S01]  /*0030*/  ULDC.64 UR4, c[0x0][0x208] ;  /* 0x0000820000047ab9 */ /* 0x000fe20000000a00 */
[----:B------:R-:W-:Y:S01]  /*0040*/  ULDC.64 UR6, c[0x0][0x218] ;  /* 0x0000860000067ab9 */ /* 0x000fe20000000a00 */
[----:B------:R-:W3:Y:S01]  /*0050*/  S2R R11, SR_CTAID.X ;  /* 0x00000000000b7919 */ /* 0x000ee20000002500 */
[----:B-1----:R-:W-:-:S05]  /*0060*/  IMAD.SHL.U32 R0, R0, 0x2, RZ ;  /* 0x0000000200007824 */ /* 0x002fca00078e00ff */
[----:B------:R-:W-:-:S05]  /*0070*/  LOP3.LUT R0, R0, 0xfe, RZ, 0xc0, !PT ;  /* 0x000000fe00007812 */ /* 0x000fca00078ec0ff */
[----:B---3--:R-:W-:-:S05]  /*0080*/  IMAD R0, R11, 0x100, R0 ;  /* 0x000001000b007824 */ /* 0x008fca00078e0200 */
[----:B------:R-:W-:-:S04]  /*0090*/  SHF.R.S32.HI R3, RZ, 0x1f, R0 ;  /* 0x0000001fff037819 */ /* 0x000fc80000011400 */
[----:B------:R-:W-:-:S04]  /*00a0*/  LEA.HI R3, R3, R0, RZ, 0x4 ;  /* 0x0000000003037211 */ /* 0x000fc800078f20ff */
[----:B------:R-:W-:Y:S02]  /*00b0*/  SHF.R.S32.HI R2, RZ, 0x4, R3 ;  /* 0x00000004ff027819 */ /* 0x000fe40000011403 */
[----:B------:R-:W-:Y:S02]  /*00c0*/  LOP3.LUT R3, R3, 0xfffffff0, RZ, 0xc0, !PT ;  /* 0xfffffff003037812 */ /* 0x000fe400078ec0ff */
[----:B------:R-:W-:-:S03]  /*00d0*/  LEA.HI R6, R2, R2, RZ, 0x4 ;  /* 0x0000000202067211 */ /* 0x000fc600078f20ff */
[----:B------:R-:W-:Y:S01]  /*00e0*/  IMAD.IADD R3, R0, 0x1, -R3 ;  /* 0x0000000100037824 */ /* 0x000fe200078e0a03 */
[----:B------:R-:W-:-:S05]  /*00f0*/  LOP3.LUT R7, R6, 0xfffffff0, RZ, 0xc0, !PT ;  /* 0xfffffff006077812 */ /* 0x000fca00078ec0ff */
[----:B------:R-:W-:-:S04]  /*0100*/  IMAD.IADD R7, R2, 0x1, -R7 ;  /* 0x0000000102077824 */ /* 0x000fc800078e0a07 */
[----:B--2---:R-:W-:-:S06]  /*0110*/  IMAD.WIDE R8, R7, 0x8, R4 ;  /* 0x0000000807087825 */ /* 0x004fcc00078e0204 */
[----:B------:R-:W2:Y:S01]  /*0120*/  LDG.E.EL.64 R8, desc[UR4][R8.64] ;  /* 0x0000000408087981 */ /* 0x000ea2000c2e1b00 */
[----:B------:R-:W-:Y:S01]  /*0130*/  IMAD.WIDE R4, R3, 0x8, R4 ;  /* 0x0000000803047825 */ /* 0x000fe200078e0204 */
[----:B------:R-:W-:Y:S01]  /*0140*/  SHF.R.S32.HI R11, RZ, 0x17, R11 ;  /* 0x00000017ff0b7819 */ /* 0x000fe2000001140b */
[----:B------:R-:W1:Y:S04]  /*0150*/  LDC.64 R2, c[0x0][0x220] ;  /* 0x00008800ff027b82 */ /* 0x000e680000000a00 */
[----:B------:R-:W3:Y:S01]  /*0160*/  LDG.E.EL.128 R4, desc[UR4][R4.64] ;  /* 0x0000000404047981 */ /* 0x000ee2000c2e1d00 */
[----:B------:R-:W-:-:S04]  /*0170*/  SGXT R11, R11, 0x1 ;  /* 0x000000010b0b781a */ /* 0x000fc80000000200 */
[----:B------:R-:W-:-:S04]  /*0180*/  LEA.HI R11, R11, R0, RZ, 0x8 ;  /* 0x000000000b0b7211 */ /* 0x000fc800078f40ff */
[----:B------:R-:W-:Y:S02]  /*0190*/  SHF.R.S32.HI R11, RZ, 0x8, R11 ;  /* 0x00000008ff0b7819 */ /* 0x000fe4000001140b */
[----:B--2---:R-:W-:-:S04]  /*01a0*/  SHF.R.U32.HI R13, RZ, 0x1c, R9 ;  /* 0x0000001cff0d7819 */ /* 0x004fc80000011609 */
[----:B------:R-:W-:Y:S02]  /*01b0*/  LOP3.LUT R13, R13, 0x8, RZ, 0xc0, !PT ;  /* 0x000000080d0d7812 */ /* 0x000fe400078ec0ff */
[----:B---3--:R-:W-:Y:S02]  /*01c0*/  SHF.R.U32.HI R14, RZ, 0x1a, R5 ;  /* 0x0000001aff0e7819 */ /* 0x008fe40000011605 */
[----:B------:R-:W-:Y:S02]  /*01d0*/  IADD3 R16, P0, R8, R13, RZ ;  /* 0x0000000d08107210 */ /* 0x000fe40007f1e0ff */
[----:B------:R-:W-:Y:S02]  /*01e0*/  LEA R13, P1, R4, UR6, 0x2 ;  /* 0x00000006040d7c11 */ /* 0x000fe4000f8210ff */
[----:B------:R-:W-:Y:S01]  /*01f0*/  LOP3.LUT R14, R14, 0x20, RZ, 0xc0, !PT ;  /* 0x000000200e0e7812 */ /* 0x000fe200078ec0ff */
[----:B------:R-:W-:Y:S01]  /*0200*/  IMAD.X R9, RZ, RZ, R9, P0 ;  /* 0x000000ffff097224 */ /* 0x000fe200000e0609 */
[----:B------:R-:W-:-:S02]  /*0210*/  LEA.HI.X R15, R4, UR7, R5, 0x2, P1 ;  /* 0x00000007040f7c11 */ /* 0x000fc400088f1405 */
[----:B------:R-:W-:Y:S02]  /*0220*/  SHF.R.U32.HI R5, RZ, 0x1a, R7 ;  /* 0x0000001aff057819 */ /* 0x000fe40000011607 */
[C---:B------:R-:W-:Y:S01]  /*0230*/  SHF.L.U64.HI R12, R16.reuse, 0x5, R9 ;  /* 0x00000005100c7819 */ /* 0x040fe20000010209 */
[----:B------:R-:W-:Y:S01]  /*0240*/  IMAD.SHL.U32 R9, R16, 0x20, RZ ;  /* 0x0000002010097824 */ /* 0x000fe200078e00ff */
[----:B------:R-:W-:Y:S02]  /*0250*/  LEA.HI R4, R11, R11, RZ, 0x2 ;  /* 0x0000000b0b047211 */ /* 0x000fe400078f10ff */
[C---:B------:R-:W-:Y:S02]  /*0260*/  LEA R10, P0, R6.reuse, UR6, 0x2 ;  /* 0x00000006060a7c11 */ /* 0x040fe4000f8010ff */
[----:B------:R-:W-:Y:S02]  /*0270*/  LOP3.LUT R5, R5, 0x20, RZ, 0xc0, !PT ;  /* 0x0000002005057812 */ /* 0x000fe400078ec0ff */
[----:B------:R-:W-:-:S02]  /*0280*/  LEA.HI.X R7, R6, UR7, R7, 0x2, P0 ;  /* 0x0000000706077c11 */ /* 0x000fc400080f1407 */
[----:B------:R-:W-:Y:S02]  /*0290*/  LOP3.LUT R8, R4, 0xfffffffc, RZ, 0xc0, !PT ;  /* 0xfffffffc04087812 */ /* 0x000fe400078ec0ff */
[C---:B------:R-:W-:Y:S02]  /*02a0*/  IADD3 R4, P0, P1, R9.reuse, R13, R14 ;  /* 0x0000000d09047210 */ /* 0x040fe4000791e00e */
[----:B------:R-:W-:Y:S01]  /*02b0*/  IADD3 R6, P2, P3, R9, R10, R5 ;  /* 0x0000000a09067210 */ /* 0x000fe20007b5e005 */
[C---:B------:R-:W-:Y:S01]  /*02c0*/  IMAD.IADD R9, R11.reuse, 0x1, -R8 ;  /* 0x000000010b097824 */ /* 0x040fe200078e0a08 */
[C---:B------:R-:W-:Y:S01]  /*02d0*/  IADD3.X R5, R12.reuse, R15, RZ, P0, P1 ;  /* 0x0000000f0c057210 */ /* 0x040fe200007e24ff */
[----:B------:R-:W-:Y:S01]  /*02e0*/  IMAD.SHL.U32 R11, R11, 0x40, RZ ;  /* 0x000000400b0b7824 */ /* 0x000fe200078e00ff */
[----:B------:R-:W-:Y:S01]  /*02f0*/  IADD3.X R7, R12, R7, RZ, P2, P3 ;  /* 0x000000070c077210 */ /* 0x000fe200017e64ff */
[----:B-1----:R-:W-:Y:S02]  /*0300*/  IMAD.WIDE R2, R9, 0x4, R2 ;  /* 0x0000000409027825 */ /* 0x002fe400078e0202 */
[----:B------:R-:W1:Y:S02]  /*0310*/  LDC.64 R8, c[0x0][0x228] ;  /* 0x00008a00ff087b82 */ /* 0x000e640000000a00 */
[----:B------:R-:W-:-:S02]  /*0320*/  IMAD.WIDE R4, R11, 0x4, R4 ;  /* 0x000000040b047825 */ /* 0x000fc400078e0204 */
[----:B------:R-:W2:Y:S02]  /*0330*/  LDG.E.EL R2, desc[UR4][R2.64] ;  /* 0x0000000402027981 */ /* 0x000ea4000c2e1900 */
[----:B------:R-:W-:Y:S02]  /*0340*/  IMAD.WIDE R6, R11, 0x4, R6 ;  /* 0x000000040b067825 */ /* 0x000fe400078e0206 */
[----:B------:R-:W2:Y:S04]  /*0350*/  LDG.E.EL R5, desc[UR4][R4.64] ;  /* 0x0000000404057981 */ /* 0x000ea8000c2e1900 */
[----:B------:R-:W3:Y:S01]  /*0360*/  LDG.E.EL R7, desc[UR4][R6.64] ;  /* 0x0000000406077981 */ /* 0x000ee2000c2e1900 */
[----:B-1----:R-:W-:Y:S01]  /*0370*/  IMAD.WIDE R8, R0, 0x4, R8 ;  /* 0x0000000400087825 */ /* 0x002fe200078e0208 */
[----:B--2---:R-:W-:-:S02]  /*0380*/  FSETP.GT.AND P0, PT, R2, -R5, PT ;  /* 0x800000050200720b */ /* 0x004fc40003f04000 */
[C---:B---3--:R-:W-:Y:S01]  /*0390*/  FSETP.GT.AND P1, PT, R2.reuse, -R7, PT ;  /* 0x800000070200720b */ /* 0x048fe20003f24000 */
[C---:B------:R-:W-:Y:S01]  /*03a0*/  FADD R10, R2.reuse, R5 ;  /* 0x00000005020a7221 */ /* 0x040fe20000000000 */
[----:B------:R-:W-:-:S09]  /*03b0*/  FADD R11, R2, R7 ;  /* 0x00000007020b7221 */ /* 0x000fd20000000000 */
[----:B------:R-:W-:Y:S02]  /*03c0*/  @!P0 FMUL R10, R10, 0.20000000298023223877 ;  /* 0x3e4ccccd0a0a8820 */ /* 0x000fe40000400000 */
[----:B------:R-:W-:-:S05]  /*03d0*/  @!P1 FMUL R11, R11, 0.20000000298023223877 ;  /* 0x3e4ccccd0b0b9820 */ /* 0x000fca0000400000 */
[----:B------:R-:W-:Y:S01]  /*03e0*/  STG.E.64 desc[UR4][R8.64], R10 ;  /* 0x0000000a08007986 */ /* 0x000fe2000c101b04 */
[----:B------:R-:W-:Y:S05]  /*03f0*/  EXIT ;  /* 0x000000000000794d */ /* 0x000fea0003800000 */
.L_x_0:
[----:B------:R-:W-:-:S00]  /*0400*/  BRA `(.L_x_0) ;  /* 0xfffffffc00fc7947 */ /* 0x000fc0000383ffff */
[----:B------:R-:W-:-:S00]  /*0410*/  NOP ;  /* 0x0000000000007918 */ /* 0x000fc00000000000 */
        /* <DEDUP_REMOVED lines=14> */
.L_x_1:


//--------------------- .nv.constant0.triton_poi_fused__unsafe_index_convolution_leaky_relu_12 --------------------------
	.section	.nv.constant0.triton_poi_fused__unsafe_index_convolution_leaky_relu_12,"a",@progbits
	.sectionflags	@""
	.align	4
.nv.constant0.triton_poi_fused__unsafe_index_convolution_leaky_relu_12:
	.zero		564
